//
// Generated by NVIDIA NVVM Compiler
//
// Compiler Build ID: CL-36424714
// Cuda compilation tools, release 13.0, V13.0.88
// Based on NVVM 20.0.0
//

.version 9.0
.target sm_100
.address_size 64

	// .globl	_Z15integrateSimplePf
// _ZZ15integrateSimplePfE5ssums has been demoted

.visible .entry _Z15integrateSimplePf(
	.param .u64 .ptr .align 1 _Z15integrateSimplePf_param_0
)
{
	.reg .pred 	%p<4>;
	.reg .b32 	%r<18>;
	.reg .b32 	%f<74>;
	.reg .b64 	%rd<5>;
	// demoted variable
	.shared .align 4 .b8 _ZZ15integrateSimplePfE5ssums[4096];
	ld.param.u64 	%rd1, [_Z15integrateSimplePf_param_0];
	mov.u32 	%r1, %tid.x;
	mov.u32 	%r2, %ctaid.x;
	mov.u32 	%r6, %ntid.x;
	mad.lo.s32 	%r3, %r2, %r6, %r1;
	setp.gt.s32 	%p1, %r3, 95999999;
	@%p1 bra 	$L__BB0_2;
	cvt.rn.f32.s32 	%f3, %r3;
	add.f32 	%f4, %f3, 0f3F000000;
	mul.f32 	%f5, %f4, 0f3232F4FC;
	fma.rn.f32 	%f6, %f5, %f5, 0f3F800000;
	mov.f32 	%f7, 0f40800000;
	div.rn.f32 	%f8, %f7, %f6;
	shl.b32 	%r11, %r1, 2;
	mov.u32 	%r12, _ZZ15integrateSimplePfE5ssums;
	add.s32 	%r13, %r12, %r11;
	st.shared.f32 	[%r13], %f8;
	bra.uni 	$L__BB0_3;
$L__BB0_2:
	shl.b32 	%r7, %r1, 2;
	mov.u32 	%r8, _ZZ15integrateSimplePfE5ssums;
	add.s32 	%r9, %r8, %r7;
	mov.b32 	%r10, 0;
	st.shared.u32 	[%r9], %r10;
$L__BB0_3:
	bar.sync 	0;
	setp.ne.s32 	%p2, %r1, 0;
	@%p2 bra 	$L__BB0_7;
	mov.f32 	%f73, 0f00000000;
	mov.b32 	%r17, 64;
	mov.u32 	%r15, _ZZ15integrateSimplePfE5ssums;
$L__BB0_5:
	add.s32 	%r16, %r15, %r17;
	ld.shared.f32 	%f10, [%r16+-64];
	add.f32 	%f11, %f73, %f10;
	ld.shared.f32 	%f12, [%r16+-60];
	add.f32 	%f13, %f11, %f12;
	ld.shared.f32 	%f14, [%r16+-56];
	add.f32 	%f15, %f13, %f14;
	ld.shared.f32 	%f16, [%r16+-52];
	add.f32 	%f17, %f15, %f16;
	ld.shared.f32 	%f18, [%r16+-48];
	add.f32 	%f19, %f17, %f18;
	ld.shared.f32 	%f20, [%r16+-44];
	add.f32 	%f21, %f19, %f20;
	ld.shared.f32 	%f22, [%r16+-40];
	add.f32 	%f23, %f21, %f22;
	ld.shared.f32 	%f24, [%r16+-36];
	add.f32 	%f25, %f23, %f24;
	ld.shared.f32 	%f26, [%r16+-32];
	add.f32 	%f27, %f25, %f26;
	ld.shared.f32 	%f28, [%r16+-28];
	add.f32 	%f29, %f27, %f28;
	ld.shared.f32 	%f30, [%r16+-24];
	add.f32 	%f31, %f29, %f30;
	ld.shared.f32 	%f32, [%r16+-20];
	add.f32 	%f33, %f31, %f32;
	ld.shared.f32 	%f34, [%r16+-16];
	add.f32 	%f35, %f33, %f34;
	ld.shared.f32 	%f36, [%r16+-12];
	add.f32 	%f37, %f35, %f36;
	ld.shared.f32 	%f38, [%r16+-8];
	add.f32 	%f39, %f37, %f38;
	ld.shared.f32 	%f40, [%r16+-4];
	add.f32 	%f41, %f39, %f40;
	ld.shared.f32 	%f42, [%r16];
	add.f32 	%f43, %f41, %f42;
	ld.shared.f32 	%f44, [%r16+4];
	add.f32 	%f45, %f43, %f44;
	ld.shared.f32 	%f46, [%r16+8];
	add.f32 	%f47, %f45, %f46;
	ld.shared.f32 	%f48, [%r16+12];
	add.f32 	%f49, %f47, %f48;
	ld.shared.f32 	%f50, [%r16+16];
	add.f32 	%f51, %f49, %f50;
	ld.shared.f32 	%f52, [%r16+20];
	add.f32 	%f53, %f51, %f52;
	ld.shared.f32 	%f54, [%r16+24];
	add.f32 	%f55, %f53, %f54;
	ld.shared.f32 	%f56, [%r16+28];
	add.f32 	%f57, %f55, %f56;
	ld.shared.f32 	%f58, [%r16+32];
	add.f32 	%f59, %f57, %f58;
	ld.shared.f32 	%f60, [%r16+36];
	add.f32 	%f61, %f59, %f60;
	ld.shared.f32 	%f62, [%r16+40];
	add.f32 	%f63, %f61, %f62;
	ld.shared.f32 	%f64, [%r16+44];
	add.f32 	%f65, %f63, %f64;
	ld.shared.f32 	%f66, [%r16+48];
	add.f32 	%f67, %f65, %f66;
	ld.shared.f32 	%f68, [%r16+52];
	add.f32 	%f69, %f67, %f68;
	ld.shared.f32 	%f70, [%r16+56];
	add.f32 	%f71, %f69, %f70;
	ld.shared.f32 	%f72, [%r16+60];
	add.f32 	%f73, %f71, %f72;
	add.s32 	%r17, %r17, 128;
	setp.ne.s32 	%p3, %r17, 4160;
	@%p3 bra 	$L__BB0_5;
	cvta.to.global.u64 	%rd2, %rd1;
	mul.wide.u32 	%rd3, %r2, 4;
	add.s64 	%rd4, %rd2, %rd3;
	st.global.f32 	[%rd4], %f73;
$L__BB0_7:
	ret;

}


// ===== COMPILED SASS (sm_100) =====

	.target	sm_100

	.elftype	@"ET_EXEC"


//--------------------- .note.nv.tkinfo           --------------------------
	.section	.note.nv.tkinfo,"",@"SHT_NOTE"
	.sectionflags	@"SHF_NOTE_NV_TKINFO"
	.tkinfo
        /*0018*/ 	.word	0x00000002
        /*0030*/ 	.string	""
        /*0030*/ 	.string	"ptxas"
        /*0030*/ 	.string	"Cuda compilation tools, release 13.0, V13.0.88"
        /*0030*/ 	.string	"Build cuda_13.0.r13.0/compiler.36424714_0"
        /*0030*/ 	.string	"-arch sm_100 -m 64 "



//--------------------- .note.nv.cuinfo           --------------------------
	.section	.note.nv.cuinfo,"",@"SHT_NOTE"
	.sectionflags	@"SHF_NOTE_NV_CUINFO"
        /*0018*/ 	.short	0x0002
        /*001a*/ 	.short	0x0064
        /*001c*/ 	.short	0x0082
	.zero		2


//--------------------- .nv.info                  --------------------------
	.section	.nv.info,"",@"SHT_CUDA_INFO"
	.align	4


	//----- nvinfo : EIATTR_REGCOUNT
	.align		4
        /*0000*/ 	.byte	0x04, 0x2f
        /*0002*/ 	.short	(.L_1 - .L_0)
	.align		4
.L_0:
        /*0004*/ 	.word	index@(_Z15integrateSimplePf)
        /*0008*/ 	.word	0x00000016


	//----- nvinfo : EIATTR_FRAME_SIZE
	.align		4
.L_1:
        /*000c*/ 	.byte	0x04, 0x11
        /*000e*/ 	.short	(.L_3 - .L_2)
	.align		4
.L_2:
        /*0010*/ 	.word	index@($__internal_0_$__cuda_sm3x_div_rn_noftz_f32_slowpath)
        /*0014*/ 	.word	0x00000000


	//----- nvinfo : EIATTR_FRAME_SIZE
	.align		4
.L_3:
        /*0018*/ 	.byte	0x04, 0x11
        /*001a*/ 	.short	(.L_5 - .L_4)
	.align		4
.L_4:
        /*001c*/ 	.word	index@(_Z15integrateSimplePf)
        /*0020*/ 	.word	0x00000000


	//----- nvinfo : EIATTR_MIN_STACK_SIZE
	.align		4
.L_5:
        /*0024*/ 	.byte	0x04, 0x12
        /*0026*/ 	.short	(.L_7 - .L_6)
	.align		4
.L_6:
        /*0028*/ 	.word	index@(_Z15integrateSimplePf)
        /*002c*/ 	.word	0x00000000
.L_7:


//--------------------- .nv.compat                --------------------------
	.section	.nv.compat,"",@"SHT_CUDA_COMPAT_INFO"
	.align	4
        /*0000*/ 	.byte	0x02, 0x09, 0x00, 0x00, 0x02, 0x02, 0x01, 0x00, 0x02, 0x05, 0x05, 0x00, 0x03, 0x07, 0x01, 0x01
        /*0010*/ 	.byte	0x02, 0x03, 0x00, 0x00, 0x02, 0x06, 0x01, 0x00, 0x04, 0x0b, 0x08, 0x00, 0x01, 0x00, 0x00, 0x00
        /*0020*/ 	.byte	0x00, 0x00, 0x00, 0x00


//--------------------- .nv.info._Z15integrateSimplePf --------------------------
	.section	.nv.info._Z15integrateSimplePf,"",@"SHT_CUDA_INFO"
	.sectionflags	@""
	.align	4


	//----- nvinfo : EIATTR_CUDA_API_VERSION
	.align		4
        /*0000*/ 	.byte	0x04, 0x37
        /*0002*/ 	.short	(.L_9 - .L_8)
.L_8:
        /*0004*/ 	.word	0x00000082


	//----- nvinfo : EIATTR_KPARAM_INFO
	.align		4
.L_9:
        /*0008*/ 	.byte	0x04, 0x17
        /*000a*/ 	.short	(.L_11 - .L_10)
.L_10:
        /*000c*/ 	.word	0x00000000
        /*0010*/ 	.short	0x0000
        /*0012*/ 	.short	0x0000
        /*0014*/ 	.byte	0x00, 0xf5, 0x21, 0x00


	//----- nvinfo : EIATTR_SPARSE_MMA_MASK
	.align		4
.L_11:
        /*0018*/ 	.byte	0x03, 0x50
        /*001a*/ 	.short	0x0000


	//----- nvinfo : EIATTR_MAXREG_COUNT
	.align		4
        /*001c*/ 	.byte	0x03, 0x1b
        /*001e*/ 	.short	0x00ff


	//----- nvinfo : EIATTR_NUM_BARRIERS
	.align		4
        /*0020*/ 	.byte	0x02, 0x4c
        /*0022*/ 	.byte	0x01
	.zero		1


	//----- nvinfo : EIATTR_MERCURY_ISA_VERSION
	.align		4
        /*0024*/ 	.byte	0x03, 0x5f
        /*0026*/ 	.short	0x0101


	//----- nvinfo : EIATTR_VRC_CTA_INIT_COUNT
	.align		4
        /*0028*/ 	.byte	0x02, 0x4a
	.zero		1
	.zero		1


	//----- nvinfo : EIATTR_EXIT_INSTR_OFFSETS
	.align		4
        /*002c*/ 	.byte	0x04, 0x1c
        /*002e*/ 	.short	(.L_13 - .L_12)


	//   ....[0]....
.L_12:
        /*0030*/ 	.word	0x000002b0


	//   ....[1]....
        /*0034*/ 	.word	0x000005d0


	//----- nvinfo : EIATTR_CRS_STACK_SIZE
	.align		4
.L_13:
        /*0038*/ 	.byte	0x04, 0x1e
        /*003a*/ 	.short	(.L_15 - .L_14)
.L_14:
        /*003c*/ 	.word	0x00000000


	//----- nvinfo : EIATTR_CBANK_PARAM_SIZE
	.align		4
.L_15:
        /*0040*/ 	.byte	0x03, 0x19
        /*0042*/ 	.short	0x0008


	//----- nvinfo : EIATTR_PARAM_CBANK
	.align		4
        /*0044*/ 	.byte	0x04, 0x0a
        /*0046*/ 	.short	(.L_17 - .L_16)
	.align		4
.L_16:
        /*0048*/ 	.word	index@(.nv.constant0._Z15integrateSimplePf)
        /*004c*/ 	.short	0x0380
        /*004e*/ 	.short	0x0008


	//----- nvinfo : EIATTR_SW_WAR
	.align		4
.L_17:
        /*0050*/ 	.byte	0x04, 0x36
        /*0052*/ 	.short	(.L_19 - .L_18)
.L_18:
        /*0054*/ 	.word	0x00000008
.L_19:


//--------------------- .nv.callgraph             --------------------------
	.section	.nv.callgraph,"",@"SHT_CUDA_CALLGRAPH"
	.align	4
	.sectionentsize	8
	.align		4
        /*0000*/ 	.word	0x00000000
	.align		4
        /*0004*/ 	.word	0xffffffff
	.align		4
        /*0008*/ 	.word	0x00000000
	.align		4
        /*000c*/ 	.word	0xfffffffe
	.align		4
        /*0010*/ 	.word	0x00000000
	.align		4
        /*0014*/ 	.word	0xfffffffd
	.align		4
        /*0018*/ 	.word	0x00000000
	.align		4
        /*001c*/ 	.word	0xfffffffc


//--------------------- .text._Z15integrateSimplePf --------------------------
	.section	.text._Z15integrateSimplePf,"ax",@progbits
	.align	128
        .global         _Z15integrateSimplePf
        .type           _Z15integrateSimplePf,@function
        .size           _Z15integrateSimplePf,(.L_x_19 - _Z15integrateSimplePf)
        .other          _Z15integrateSimplePf,@"STO_CUDA_ENTRY STV_DEFAULT"
_Z15integrateSimplePf:
.text._Z15integrateSimplePf:
[----:B------:R-:W-:Y:S01]  /*0000*/  LDC R1, c[0x0][0x37c] ;  /* 0x0000df00ff017b82 */ /* 0x000fe20000000800 */
[----:B------:R-:W0:Y:S01]  /*0010*/  S2R R3, SR_TID.X ;  /* 0x0000000000037919 */ /* 0x000e220000002100 */
[----:B------:R-:W0:Y:S01]  /*0020*/  LDCU UR4, c[0x0][0x360] ;  /* 0x00006c00ff0477ac */ /* 0x000e220008000800 */
[----:B------:R-:W-:Y:S01]  /*0030*/  BSSY.RECONVERGENT B2, `(.L_x_0) ;  /* 0x0000025000027945 */ /* 0x000fe20003800200 */
[----:B------:R-:W0:Y:S02]  /*0040*/  S2R R2, SR_CTAID.X ;  /* 0x0000000000027919 */ /* 0x000e240000002500 */
[----:B0-----:R-:W-:-:S05]  /*0050*/  IMAD R0, R2, UR4, R3 ;  /* 0x0000000402007c24 */ /* 0x001fca000f8e0203 */
[----:B------:R-:W-:-:S13]  /*0060*/  ISETP.GT.AND P0, PT, R0, 0x5b8d7ff, PT ;  /* 0x05b8d7ff0000780c */ /* 0x000fda0003f04270 */
[----:B------:R-:W-:Y:S05]  /*0070*/  @P0 BRA `(.L_x_1) ;  /* 0x0000000000680947 */ /* 0x000fea0003800000 */
[----:B------:R-:W-:Y:S01]  /*0080*/  I2FP.F32.S32 R0, R0 ;  /* 0x0000000000007245 */ /* 0x000fe20000201400 */
[----:B------:R-:W-:Y:S01]  /*0090*/  UMOV UR4, 0x40800000 ;  /* 0x4080000000047882 */ /* 0x000fe20000000000 */
[----:B------:R-:W-:Y:S01]  /*00a0*/  BSSY.RECONVERGENT B1, `(.L_x_2) ;  /* 0x0000010000017945 */ /* 0x000fe20003800200 */
[----:B------:R-:W-:Y:S02]  /*00b0*/  MOV R6, UR4 ;  /* 0x0000000400067c02 */ /* 0x000fe40008000f00 */
[----:B------:R-:W-:-:S04]  /*00c0*/  FADD R0, R0, 0.5 ;  /* 0x3f00000000007421 */ /* 0x000fc80000000000 */
[----:B------:R-:W-:-:S04]  /*00d0*/  FMUL R0, R0, 1.041666664036711154e-08 ;  /* 0x3232f4fc00007820 */ /* 0x000fc80000400000 */
[----:B------:R-:W-:-:S04]  /*00e0*/  FFMA R5, R0, R0, 1 ;  /* 0x3f80000000057423 */ /* 0x000fc80000000000 */
[----:B------:R-:W0:Y:S08]  /*00f0*/  MUFU.RCP R0, R5 ;  /* 0x0000000500007308 */ /* 0x000e300000001000 */
[----:B------:R-:W1:Y:S01]  /*0100*/  FCHK P0, R6, R5 ;  /* 0x0000000506007302 */ /* 0x000e620000000000 */
[----:B0-----:R-:W-:-:S04]  /*0110*/  FFMA R7, -R5, R0, 1 ;  /* 0x3f80000005077423 */ /* 0x001fc80000000100 */
[----:B------:R-:W-:-:S04]  /*0120*/  FFMA R0, R0, R7, R0 ;  /* 0x0000000700007223 */ /* 0x000fc80000000000 */
[----:B------:R-:W-:-:S04]  /*0130*/  FFMA R4, R0, 4, RZ ;  /* 0x4080000000047823 */ /* 0x000fc800000000ff */
[----:B------:R-:W-:-:S04]  /*0140*/  FFMA R7, -R5, R4, 4 ;  /* 0x4080000005077423 */ /* 0x000fc80000000104 */
[----:B------:R-:W-:Y:S01]  /*0150*/  FFMA R4, R0, R7, R4 ;  /* 0x0000000700047223 */ /* 0x000fe20000000004 */
[----:B-1----:R-:W-:Y:S06]  /*0160*/  @!P0 BRA `(.L_x_3) ;  /* 0x00000000000c8947 */ /* 0x002fec0003800000 */
[----:B------:R-:W-:-:S07]  /*0170*/  MOV R4, 0x190 ;  /* 0x0000019000047802 */ /* 0x000fce0000000f00 */
[----:B------:R-:W-:Y:S05]  /*0180*/  CALL.REL.NOINC `($__internal_0_$__cuda_sm3x_div_rn_noftz_f32_slowpath) ;  /* 0x0000000400147944 */ /* 0x000fea0003c00000 */
[----:B------:R-:W-:-:S07]  /*0190*/  MOV R4, R8 ;  /* 0x0000000800047202 */ /* 0x000fce0000000f00 */
.L_x_3:
[----:B------:R-:W-:Y:S05]  /*01a0*/  BSYNC.RECONVERGENT B1 ;  /* 0x0000000000017941 */ /* 0x000fea0003800200 */
.L_x_2:
[----:B------:R-:W0:Y:S01]  /*01b0*/  S2UR UR5, SR_CgaCtaId ;  /* 0x00000000000579c3 */ /* 0x000e220000008800 */
[----:B------:R-:W-:Y:S02]  /*01c0*/  UMOV UR4, 0x400 ;  /* 0x0000040000047882 */ /* 0x000fe40000000000 */
[----:B0-----:R-:W-:-:S06]  /*01d0*/  ULEA UR4, UR5, UR4, 0x18 ;  /* 0x0000000405047291 */ /* 0x001fcc000f8ec0ff */
[----:B------:R-:W-:-:S05]  /*01e0*/  MOV R0, UR4 ;  /* 0x0000000400007c02 */ /* 0x000fca0008000f00 */
[----:B------:R-:W-:-:S05]  /*01f0*/  IMAD R5, R3, 0x4, R0 ;  /* 0x0000000403057824 */ /* 0x000fca00078e0200 */
[----:B------:R0:W-:Y:S01]  /*0200*/  STS [R5], R4 ;  /* 0x0000000405007388 */ /* 0x0001e20000000800 */
[----:B------:R-:W-:Y:S05]  /*0210*/  BRA `(.L_x_4) ;  /* 0x0000000000187947 */ /* 0x000fea0003800000 */
.L_x_1:
[----:B------:R-:W0:Y:S01]  /*0220*/  S2UR UR5, SR_CgaCtaId ;  /* 0x00000000000579c3 */ /* 0x000e220000008800 */
[----:B------:R-:W-:Y:S02]  /*0230*/  UMOV UR4, 0x400 ;  /* 0x0000040000047882 */ /* 0x000fe40000000000 */
[----:B0-----:R-:W-:-:S06]  /*0240*/  ULEA UR4, UR5, UR4, 0x18 ;  /* 0x0000000405047291 */ /* 0x001fcc000f8ec0ff */
[----:B------:R-:W-:-:S04]  /*0250*/  MOV R0, UR4 ;  /* 0x0000000400007c02 */ /* 0x000fc80008000f00 */
[----:B------:R-:W-:-:S05]  /*0260*/  LEA R4, R3, R0, 0x2 ;  /* 0x0000000003047211 */ /* 0x000fca00078e10ff */
[----:B------:R1:W-:Y:S02]  /*0270*/  STS [R4], RZ ;  /* 0x000000ff04007388 */ /* 0x0003e40000000800 */
.L_x_4:
[----:B------:R-:W-:Y:S05]  /*0280*/  BSYNC.RECONVERGENT B2 ;  /* 0x0000000000027941 */ /* 0x000fea0003800200 */
.L_x_0:
[----:B------:R-:W-:Y:S01]  /*0290*/  BAR.SYNC.DEFER_BLOCKING 0x0 ;  /* 0x0000000000007b1d */ /* 0x000fe20000010000 */
[----:B------:R-:W-:-:S13]  /*02a0*/  ISETP.NE.AND P0, PT, R3, RZ, PT ;  /* 0x000000ff0300720c */ /* 0x000fda0003f05270 */
[----:B------:R-:W-:Y:S05]  /*02b0*/  @P0 EXIT ;  /* 0x000000000000094d */ /* 0x000fea0003800000 */
[----:B------:R-:W-:Y:S01]  /*02c0*/  IMAD.MOV.U32 R15, RZ, RZ, RZ ;  /* 0x000000ffff0f7224 */ /* 0x000fe200078e00ff */
[----:B------:R-:W2:Y:S01]  /*02d0*/  LDCU.64 UR6, c[0x0][0x358] ;  /* 0x00006b00ff0677ac */ /* 0x000ea20008000a00 */
[----:B------:R-:W-:-:S05]  /*02e0*/  UMOV UR4, 0x40 ;  /* 0x0000004000047882 */ /* 0x000fca0000000000 */
.L_x_5:
[----:B01----:R-:W0:Y:S04]  /*02f0*/  LDS.128 R4, [R0+UR4+-0x40] ;  /* 0xffffc00400047984 */ /* 0x003e280008000c00 */
[----:B------:R-:W1:Y:S04]  /*0300*/  LDS.128 R16, [R0+UR4+-0x30] ;  /* 0xffffd00400107984 */ /* 0x000e680008000c00 */
[----:B------:R-:W3:Y:S01]  /*0310*/  LDS.128 R8, [R0+UR4+-0x20] ;  /* 0xffffe00400087984 */ /* 0x000ee20008000c00 */
[----:B0-----:R-:W-:-:S03]  /*0320*/  FADD R4, R4, R15 ;  /* 0x0000000f04047221 */ /* 0x001fc60000000000 */
[----:B------:R-:W0:Y:S01]  /*0330*/  LDS.128 R12, [R0+UR4+-0x10] ;  /* 0xfffff004000c7984 */ /* 0x000e220008000c00 */
[----:B------:R-:W-:-:S04]  /*0340*/  FADD R5, R4, R5 ;  /* 0x0000000504057221 */ /* 0x000fc80000000000 */
[----:B------:R-:W-:-:S04]  /*0350*/  FADD R6, R5, R6 ;  /* 0x0000000605067221 */ /* 0x000fc80000000000 */
[----:B------:R-:W-:-:S04]  /*0360*/  FADD R7, R6, R7 ;  /* 0x0000000706077221 */ /* 0x000fc80000000000 */
[----:B-1----:R-:W-:Y:S02]  /*0370*/  FADD R16, R7, R16 ;  /* 0x0000001007107221 */ /* 0x002fe40000000000 */
[----:B------:R-:W1:Y:S02]  /*0380*/  LDS.128 R4, [R0+UR4] ;  /* 0x0000000400047984 */ /* 0x000e640008000c00 */
[----:B------:R-:W-:-:S04]  /*0390*/  FADD R17, R16, R17 ;  /* 0x0000001110117221 */ /* 0x000fc80000000000 */
[----:B------:R-:W-:-:S04]  /*03a0*/  FADD R18, R17, R18 ;  /* 0x0000001211127221 */ /* 0x000fc80000000000 */
[----:B------:R-:W-:-:S04]  /*03b0*/  FADD R19, R18, R19 ;  /* 0x0000001312137221 */ /* 0x000fc80000000000 */
[----:B---3--:R-:W-:Y:S02]  /*03c0*/  FADD R8, R19, R8 ;  /* 0x0000000813087221 */ /* 0x008fe40000000000 */
[----:B------:R-:W3:Y:S02]  /*03d0*/  LDS.128 R16, [R0+UR4+0x10] ;  /* 0x0000100400107984 */ /* 0x000ee40008000c00 */
[----:B------:R-:W-:-:S04]  /*03e0*/  FADD R9, R8, R9 ;  /* 0x0000000908097221 */ /* 0x000fc80000000000 */
[----:B------:R-:W-:-:S04]  /*03f0*/  FADD R10, R9, R10 ;  /* 0x0000000a090a7221 */ /* 0x000fc80000000000 */
[----:B------:R-:W-:-:S04]  /*0400*/  FADD R11, R10, R11 ;  /* 0x0000000b0a0b7221 */ /* 0x000fc80000000000 */
[----:B0-----:R-:W-:Y:S02]  /*0410*/  FADD R12, R11, R12 ;  /* 0x0000000c0b0c7221 */ /* 0x001fe40000000000 */
[----:B------:R-:W0:Y:S02]  /*0420*/  LDS.128 R8, [R0+UR4+0x20] ;  /* 0x0000200400087984 */ /* 0x000e240008000c00 */
[----:B------:R-:W-:-:S04]  /*0430*/  FADD R13, R12, R13 ;  /* 0x0000000d0c0d7221 */ /* 0x000fc80000000000 */
[----:B------:R-:W-:-:S04]  /*0440*/  FADD R14, R13, R14 ;  /* 0x0000000e0d0e7221 */ /* 0x000fc80000000000 */
[----:B------:R-:W-:-:S04]  /*0450*/  FADD R15, R14, R15 ;  /* 0x0000000f0e0f7221 */ /* 0x000fc80000000000 */
[----:B-1----:R-:W-:Y:S02]  /*0460*/  FADD R4, R15, R4 ;  /* 0x000000040f047221 */ /* 0x002fe40000000000 */
[----:B------:R-:W1:Y:S01]  /*0470*/  LDS.128 R12, [R0+UR4+0x30] ;  /* 0x00003004000c7984 */ /* 0x000e620008000c00 */
[----:B------:R-:W-:Y:S01]  /*0480*/  UIADD3 UR4, UPT, UPT, UR4, 0x80, URZ ;  /* 0x0000008004047890 */ /* 0x000fe2000fffe0ff */
[----:B------:R-:W-:-:S03]  /*0490*/  FADD R5, R4, R5 ;  /* 0x0000000504057221 */ /* 0x000fc60000000000 */
[----:B------:R-:W-:Y:S01]  /*04a0*/  UISETP.NE.AND UP0, UPT, UR4, 0x1040, UPT ;  /* 0x000010400400788c */ /* 0x000fe2000bf05270 */
[----:B------:R-:W-:-:S04]  /*04b0*/  FADD R6, R5, R6 ;  /* 0x0000000605067221 */ /* 0x000fc80000000000 */
[----:B------:R-:W-:-:S04]  /*04c0*/  FADD R7, R6, R7 ;  /* 0x0000000706077221 */ /* 0x000fc80000000000 */
[----:B---3--:R-:W-:-:S04]  /*04d0*/  FADD R16, R7, R16 ;  /* 0x0000001007107221 */ /* 0x008fc80000000000 */
[----:B------:R-:W-:-:S04]  /*04e0*/  FADD R17, R16, R17 ;  /* 0x0000001110117221 */ /* 0x000fc80000000000 */
[----:B------:R-:W-:-:S04]  /*04f0*/  FADD R18, R17, R18 ;  /* 0x0000001211127221 */ /* 0x000fc80000000000 */
[----:B------:R-:W-:-:S04]  /*0500*/  FADD R19, R18, R19 ;  /* 0x0000001312137221 */ /* 0x000fc80000000000 */
[----:B0-----:R-:W-:-:S04]  /*0510*/  FADD R8, R19, R8 ;  /* 0x0000000813087221 */ /* 0x001fc80000000000 */
[----:B------:R-:W-:-:S04]  /*0520*/  FADD R9, R8, R9 ;  /* 0x0000000908097221 */ /* 0x000fc80000000000 */
[----:B------:R-:W-:-:S04]  /*0530*/  FADD R10, R9, R10 ;  /* 0x0000000a090a7221 */ /* 0x000fc80000000000 */
[----:B------:R-:W-:-:S04]  /*0540*/  FADD R11, R10, R11 ;  /* 0x0000000b0a0b7221 */ /* 0x000fc80000000000 */
[----:B-1----:R-:W-:-:S04]  /*0550*/  FADD R12, R11, R12 ;  /* 0x0000000c0b0c7221 */ /* 0x002fc80000000000 */
[----:B------:R-:W-:-:S04]  /*0560*/  FADD R13, R12, R13 ;  /* 0x0000000d0c0d7221 */ /* 0x000fc80000000000 */
[----:B------:R-:W-:-:S04]  /*0570*/  FADD R14, R13, R14 ;  /* 0x0000000e0d0e7221 */ /* 0x000fc80000000000 */
[----:B------:R-:W-:Y:S01]  /*0580*/  FADD R15, R14, R15 ;  /* 0x0000000f0e0f7221 */ /* 0x000fe20000000000 */
[----:B------:R-:W-:Y:S06]  /*0590*/  BRA.U UP0, `(.L_x_5) ;  /* 0xfffffffd00547547 */ /* 0x000fec000b83ffff */
[----:B------:R-:W0:Y:S02]  /*05a0*/  LDC.64 R4, c[0x0][0x380] ;  /* 0x0000e000ff047b82 */ /* 0x000e240000000a00 */
[----:B0-----:R-:W-:-:S05]  /*05b0*/  IMAD.WIDE.U32 R2, R2, 0x4, R4 ;  /* 0x0000000402027825 */ /* 0x001fca00078e0004 */
[----:B--2---:R-:W-:Y:S01]  /*05c0*/  STG.E desc[UR6][R2.64], R15 ;  /* 0x0000000f02007986 */ /* 0x004fe2000c101906 */
[----:B------:R-:W-:Y:S05]  /*05d0*/  EXIT ;  /* 0x000000000000794d */ /* 0x000fea0003800000 */
        .weak           $__internal_0_$__cuda_sm3x_div_rn_noftz_f32_slowpath
        .type           $__internal_0_$__cuda_sm3x_div_rn_noftz_f32_slowpath,@function
        .size           $__internal_0_$__cuda_sm3x_div_rn_noftz_f32_slowpath,(.L_x_19 - $__internal_0_$__cuda_sm3x_div_rn_noftz_f32_slowpath)
$__internal_0_$__cuda_sm3x_div_rn_noftz_f32_slowpath:
[----:B------:R-:W-:Y:S01]  /*05e0*/  SHF.R.U32.HI R0, RZ, 0x17, R5 ;  /* 0x00000017ff007819 */ /* 0x000fe20000011605 */
[----:B------:R-:W-:Y:S04]  /*05f0*/  BSSY.RECONVERGENT B0, `(.L_x_6) ;  /* 0x000005d000007945 */ /* 0x000fe80003800200 */
[----:B------:R-:W-:Y:S01]  /*0600*/  BSSY.RELIABLE B3, `(.L_x_7) ;  /* 0x000001b000037945 */ /* 0x000fe20003800100 */
[----:B------:R-:W-:Y:S02]  /*0610*/  MOV R8, R5 ;  /* 0x0000000500087202 */ /* 0x000fe40000000f00 */
[----:B------:R-:W-:-:S04]  /*0620*/  LOP3.LUT R6, R0, 0xff, RZ, 0xc0, !PT ;  /* 0x000000ff00067812 */ /* 0x000fc800078ec0ff */
[----:B------:R-:W-:-:S04]  /*0630*/  IADD3 R9, PT, PT, R6, -0x1, RZ ;  /* 0xffffffff06097810 */ /* 0x000fc80007ffe0ff */
[----:B------:R-:W-:-:S13]  /*0640*/  ISETP.GT.U32.AND P0, PT, R9, 0xfd, PT ;  /* 0x000000fd0900780c */ /* 0x000fda0003f04070 */
[----:B------:R-:W-:Y:S01]  /*0650*/  @!P0 MOV R7, RZ ;  /* 0x000000ff00078202 */ /* 0x000fe20000000f00 */
[----:B------:R-:W-:Y:S06]  /*0660*/  @!P0 BRA `(.L_x_8) ;  /* 0x0000000000508947 */ /* 0x000fec0003800000 */
[----:B------:R-:W-:Y:S01]  /*0670*/  FSETP.GTU.FTZ.AND P0, PT, |R5|, +INF , PT ;  /* 0x7f8000000500780b */ /* 0x000fe20003f1c200 */
[----:B------:R-:W-:-:S12]  /*0680*/  IMAD.MOV.U32 R0, RZ, RZ, R5 ;  /* 0x000000ffff007224 */ /* 0x000fd800078e0005 */
[----:B------:R-:W-:Y:S05]  /*0690*/  @P0 BREAK.RELIABLE B3 ;  /* 0x0000000000030942 */ /* 0x000fea0003800100 */
[----:B------:R-:W-:Y:S05]  /*06a0*/  @P0 BRA `(.L_x_9) ;  /* 0x0000000400400947 */ /* 0x000fea0003800000 */
[----:B------:R-:W-:-:S05]  /*06b0*/  HFMA2 R5, -RZ, RZ, 2.25, 0 ;  /* 0x40800000ff057431 */ /* 0x000fca00000001ff */
[----:B------:R-:W-:-:S13]  /*06c0*/  LOP3.LUT P0, RZ, R8, 0x7fffffff, R5, 0xc8, !PT ;  /* 0x7fffffff08ff7812 */ /* 0x000fda000780c805 */
[----:B------:R-:W-:Y:S05]  /*06d0*/  @!P0 BREAK.RELIABLE B3 ;  /* 0x0000000000038942 */ /* 0x000fea0003800100 */
[----:B------:R-:W-:Y:S05]  /*06e0*/  @!P0 BRA `(.L_x_10) ;  /* 0x0000000400288947 */ /* 0x000fea0003800000 */
[----:B------:R-:W-:Y:S02]  /*06f0*/  FSETP.NEU.FTZ.AND P0, PT, |R0|, +INF , PT ;  /* 0x7f8000000000780b */ /* 0x000fe40003f1d200 */
[----:B------:R-:W-:-:S04]  /*0700*/  LOP3.LUT P1, RZ, R5, 0x7fffffff, RZ, 0xc0, !PT ;  /* 0x7fffffff05ff7812 */ /* 0x000fc8000782c0ff */
[----:B------:R-:W-:-:S13]  /*0710*/  PLOP3.LUT P0, PT, P0, P1, PT, 0x2f, 0xf2 ;  /* 0x0000000000f2781c */ /* 0x000fda0000702577 */
[----:B------:R-:W-:Y:S05]  /*0720*/  @P0 BREAK.RELIABLE B3 ;  /* 0x0000000000030942 */ /* 0x000fea0003800100 */
[----:B------:R-:W-:Y:S05]  /*0730*/  @P0 BRA `(.L_x_11) ;  /* 0x00000004000c0947 */ /* 0x000fea0003800000 */
[----:B------:R-:W-:-:S13]  /*0740*/  LOP3.LUT P0, RZ, R8, 0x7fffffff, RZ, 0xc0, !PT ;  /* 0x7fffffff08ff7812 */ /* 0x000fda000780c0ff */
[----:B------:R-:W-:Y:S05]  /*0750*/  @!P0 BREAK.RELIABLE B3 ;  /* 0x0000000000038942 */ /* 0x000fea0003800100 */
[----:B------:R-:W-:Y:S05]  /*0760*/  @!P0 BRA `(.L_x_12) ;  /* 0x0000000000f48947 */ /* 0x000fea0003800000 */
[----:B------:R-:W-:Y:S02]  /*0770*/  ISETP.GE.AND P0, PT, R9, RZ, PT ;  /* 0x000000ff0900720c */ /* 0x000fe40003f06270 */
[----:B------:R-:W-:-:S11]  /*0780*/  MOV R7, RZ ;  /* 0x000000ff00077202 */ /* 0x000fd60000000f00 */
[----:B------:R-:W-:Y:S01]  /*0790*/  @!P0 FFMA R8, R0, 1.84467440737095516160e+19, RZ ;  /* 0x5f80000000088823 */ /* 0x000fe200000000ff */
[----:B------:R-:W-:-:S07]  /*07a0*/  @!P0 IADD3 R7, PT, PT, R7, 0x40, RZ ;  /* 0x0000004007078810 */ /* 0x000fce0007ffe0ff */
.L_x_8:
[----:B------:R-:W-:Y:S05]  /*07b0*/  BSYNC.RELIABLE B3 ;  /* 0x0000000000037941 */ /* 0x000fea0003800100 */
.L_x_7:
[----:B------:R-:W-:Y:S01]  /*07c0*/  LEA R5, R6, 0xc0800000, 0x17 ;  /* 0xc080000006057811 */ /* 0x000fe200078eb8ff */
[----:B------:R-:W-:Y:S01]  /*07d0*/  UMOV UR4, 0x40800000 ;  /* 0x4080000000047882 */ /* 0x000fe20000000000 */
[----:B------:R-:W-:Y:S01]  /*07e0*/  IADD3 R6, PT, PT, R7, 0x81, -R6 ;  /* 0x0000008107067810 */ /* 0x000fe20007ffe806 */
[----:B------:R-:W-:Y:S01]  /*07f0*/  UIADD3 UR4, UPT, UPT, UR4, -0x1000000, URZ ;  /* 0xff00000004047890 */ /* 0x000fe2000fffe0ff */
[----:B------:R-:W-:Y:S01]  /*0800*/  BSSY.RECONVERGENT B3, `(.L_x_13) ;  /* 0x0000032000037945 */ /* 0x000fe20003800200 */
[----:B------:R-:W-:-:S04]  /*0810*/  IMAD.IADD R5, R8, 0x1, -R5 ;  /* 0x0000000108057824 */ /* 0x000fc800078e0a05 */
[----:B------:R-:W0:Y:S01]  /*0820*/  MUFU.RCP R0, R5 ;  /* 0x0000000500007308 */ /* 0x000e220000001000 */
[----:B------:R-:W-:-:S04]  /*0830*/  FADD.FTZ R9, -R5, -RZ ;  /* 0x800000ff05097221 */ /* 0x000fc80000010100 */
[----:B0-----:R-:W-:-:S04]  /*0840*/  FFMA R11, R0, R9, 1 ;  /* 0x3f800000000b7423 */ /* 0x001fc80000000009 */
[----:B------:R-:W-:-:S04]  /*0850*/  FFMA R0, R0, R11, R0 ;  /* 0x0000000b00007223 */ /* 0x000fc80000000000 */
[----:B------:R-:W-:-:S04]  /*0860*/  FFMA R8, R0, UR4, RZ ;  /* 0x0000000400087c23 */ /* 0x000fc800080000ff */
[----:B------:R-:W-:-:S04]  /*0870*/  FFMA R11, R9, R8, UR4 ;  /* 0x00000004090b7e23 */ /* 0x000fc80008000008 */
[----:B------:R-:W-:-:S04]  /*0880*/  FFMA R11, R0, R11, R8 ;  /* 0x0000000b000b7223 */ /* 0x000fc80000000008 */
[----:B------:R-:W-:-:S04]  /*0890*/  FFMA R10, R9, R11, UR4 ;  /* 0x00000004090a7e23 */ /* 0x000fc8000800000b */
[----:B------:R-:W-:-:S05]  /*08a0*/  FFMA R8, R0, R10, R11 ;  /* 0x0000000a00087223 */ /* 0x000fca000000000b */
[----:B------:R-:W-:-:S04]  /*08b0*/  SHF.R.U32.HI R5, RZ, 0x17, R8 ;  /* 0x00000017ff057819 */ /* 0x000fc80000011608 */
[----:B------:R-:W-:-:S04]  /*08c0*/  LOP3.LUT R5, R5, 0xff, RZ, 0xc0, !PT ;  /* 0x000000ff05057812 */ /* 0x000fc800078ec0ff */
[----:B------:R-:W-:-:S04]  /*08d0*/  IADD3 R9, PT, PT, R5, R6, RZ ;  /* 0x0000000605097210 */ /* 0x000fc80007ffe0ff */
[----:B------:R-:W-:-:S04]  /*08e0*/  IADD3 R5, PT, PT, R9, -0x1, RZ ;  /* 0xffffffff09057810 */ /* 0x000fc80007ffe0ff */
[----:B------:R-:W-:-:S13]  /*08f0*/  ISETP.GE.U32.AND P0, PT, R5, 0xfe, PT ;  /* 0x000000fe0500780c */ /* 0x000fda0003f06070 */
[----:B------:R-:W-:Y:S05]  /*0900*/  @!P0 BRA `(.L_x_14) ;  /* 0x0000000000808947 */ /* 0x000fea0003800000 */
[----:B------:R-:W-:-:S13]  /*0910*/  ISETP.GT.AND P0, PT, R9, 0xfe, PT ;  /* 0x000000fe0900780c */ /* 0x000fda0003f04270 */
[----:B------:R-:W-:Y:S05]  /*0920*/  @P0 BRA `(.L_x_15) ;  /* 0x00000000006c0947 */ /* 0x000fea0003800000 */
[----:B------:R-:W-:-:S13]  /*0930*/  ISETP.GE.AND P0, PT, R9, 0x1, PT ;  /* 0x000000010900780c */ /* 0x000fda0003f06270 */
[----:B------:R-:W-:Y:S05]  /*0940*/  @P0 BRA `(.L_x_16) ;  /* 0x0000000000740947 */ /* 0x000fea0003800000 */
[----:B------:R-:W-:Y:S02]  /*0950*/  ISETP.GE.AND P0, PT, R9, -0x18, PT ;  /* 0xffffffe80900780c */ /* 0x000fe40003f06270 */
[----:B------:R-:W-:-:S11]  /*0960*/  LOP3.LUT R8, R8, 0x80000000, RZ, 0xc0, !PT ;  /* 0x8000000008087812 */ /* 0x000fd600078ec0ff */
[----:B------:R-:W-:Y:S05]  /*0970*/  @!P0 BRA `(.L_x_16) ;  /* 0x0000000000688947 */ /* 0x000fea0003800000 */
[CCC-:B------:R-:W-:Y:S01]  /*0980*/  FFMA.RZ R5, R0.reuse, R10.reuse, R11.reuse ;  /* 0x0000000a00057223 */ /* 0x1c0fe2000000c00b */
[C---:B------:R-:W-:Y:S02]  /*0990*/  IADD3 R7, PT, PT, R9.reuse, 0x20, RZ ;  /* 0x0000002009077810 */ /* 0x040fe40007ffe0ff */
[----:B------:R-:W-:Y:S02]  /*09a0*/  ISETP.NE.AND P2, PT, R9, RZ, PT ;  /* 0x000000ff0900720c */ /* 0x000fe40003f45270 */
[----:B------:R-:W-:Y:S01]  /*09b0*/  LOP3.LUT R6, R5, 0x7fffff, RZ, 0xc0, !PT ;  /* 0x007fffff05067812 */ /* 0x000fe200078ec0ff */
[CCC-:B------:R-:W-:Y:S01]  /*09c0*/  FFMA.RP R5, R0.reuse, R10.reuse, R11.reuse ;  /* 0x0000000a00057223 */ /* 0x1c0fe2000000800b */
[----:B------:R-:W-:Y:S01]  /*09d0*/  FFMA.RM R0, R0, R10, R11 ;  /* 0x0000000a00007223 */ /* 0x000fe2000000400b */
[----:B------:R-:W-:Y:S01]  /*09e0*/  ISETP.NE.AND P1, PT, R9, RZ, PT ;  /* 0x000000ff0900720c */ /* 0x000fe20003f25270 */
[----:B------:R-:W-:Y:S01]  /*09f0*/  IMAD.MOV R9, RZ, RZ, -R9 ;  /* 0x000000ffff097224 */ /* 0x000fe200078e0a09 */
[----:B------:R-:W-:-:S02]  /*0a00*/  LOP3.LUT R6, R6, 0x800000, RZ, 0xfc, !PT ;  /* 0x0080000006067812 */ /* 0x000fc400078efcff */
[----:B------:R-:W-:Y:S02]  /*0a10*/  FSETP.NEU.FTZ.AND P0, PT, R5, R0, PT ;  /* 0x000000000500720b */ /* 0x000fe40003f1d000 */
[----:B------:R-:W-:Y:S02]  /*0a20*/  SHF.L.U32 R7, R6, R7, RZ ;  /* 0x0000000706077219 */ /* 0x000fe400000006ff */
[----:B------:R-:W-:Y:S02]  /*0a30*/  SEL R5, R9, RZ, P2 ;  /* 0x000000ff09057207 */ /* 0x000fe40001000000 */
[----:B------:R-:W-:Y:S02]  /*0a40*/  ISETP.NE.AND P1, PT, R7, RZ, P1 ;  /* 0x000000ff0700720c */ /* 0x000fe40000f25270 */
[----:B------:R-:W-:Y:S02]  /*0a50*/  SHF.R.U32.HI R5, RZ, R5, R6 ;  /* 0x00000005ff057219 */ /* 0x000fe40000011606 */
[----:B------:R-:W-:-:S02]  /*0a60*/  PLOP3.LUT P0, PT, P0, P1, PT, 0xf8, 0x8f ;  /* 0x00000000008f781c */ /* 0x000fc40000703f70 */
[----:B------:R-:W-:Y:S02]  /*0a70*/  SHF.R.U32.HI R7, RZ, 0x1, R5 ;  /* 0x00000001ff077819 */ /* 0x000fe40000011605 */
[----:B------:R-:W-:-:S04]  /*0a80*/  SEL R0, RZ, 0x1, !P0 ;  /* 0x00000001ff007807 */ /* 0x000fc80004000000 */
[----:B------:R-:W-:-:S04]  /*0a90*/  LOP3.LUT R0, R0, 0x1, R7, 0xf8, !PT ;  /* 0x0000000100007812 */ /* 0x000fc800078ef807 */
[----:B------:R-:W-:-:S04]  /*0aa0*/  LOP3.LUT R0, R0, R5, RZ, 0xc0, !PT ;  /* 0x0000000500007212 */ /* 0x000fc800078ec0ff */
[----:B------:R-:W-:-:S04]  /*0ab0*/  IADD3 R7, PT, PT, R7, R0, RZ ;  /* 0x0000000007077210 */ /* 0x000fc80007ffe0ff */
[----:B------:R-:W-:Y:S01]  /*0ac0*/  LOP3.LUT R8, R7, R8, RZ, 0xfc, !PT ;  /* 0x0000000807087212 */ /* 0x000fe200078efcff */
[----:B------:R-:W-:Y:S06]  /*0ad0*/  BRA `(.L_x_16) ;  /* 0x0000000000107947 */ /* 0x000fec0003800000 */
.L_x_15:
[----:B------:R-:W-:-:S04]  /*0ae0*/  LOP3.LUT R8, R8, 0x80000000, RZ, 0xc0, !PT ;  /* 0x8000000008087812 */ /* 0x000fc800078ec0ff */
[----:B------:R-:W-:Y:S01]  /*0af0*/  LOP3.LUT R8, R8, 0x7f800000, RZ, 0xfc, !PT ;  /* 0x7f80000008087812 */ /* 0x000fe200078efcff */
[----:B------:R-:W-:Y:S06]  /*0b00*/  BRA `(.L_x_16) ;  /* 0x0000000000047947 */ /* 0x000fec0003800000 */
.L_x_14:
[----:B------:R-:W-:-:S07]  /*0b10*/  LEA R8, R6, R8, 0x17 ;  /* 0x0000000806087211 */ /* 0x000fce00078eb8ff */
.L_x_16:
[----:B------:R-:W-:Y:S05]  /*0b20*/  BSYNC.RECONVERGENT B3 ;  /* 0x0000000000037941 */ /* 0x000fea0003800200 */
.L_x_13:
[----:B------:R-:W-:Y:S05]  /*0b30*/  BRA `(.L_x_17) ;  /* 0x0000000000207947 */ /* 0x000fea0003800000 */
.L_x_12:
[----:B------:R-:W-:-:S04]  /*0b40*/  LOP3.LUT R8, R8, 0x80000000, R5, 0x48, !PT ;  /* 0x8000000008087812 */ /* 0x000fc800078e4805 */
[----:B------:R-:W-:Y:S01]  /*0b50*/  LOP3.LUT R8, R8, 0x7f800000, RZ, 0xfc, !PT ;  /* 0x7f80000008087812 */ /* 0x000fe200078efcff */
[----:B------:R-:W-:Y:S06]  /*0b60*/  BRA `(.L_x_17) ;  /* 0x0000000000147947 */ /* 0x000fec0003800000 */
.L_x_11:
[----:B------:R-:W-:Y:S01]  /*0b70*/  LOP3.LUT R8, R8, 0x80000000, R5, 0x48, !PT ;  /* 0x8000000008087812 */ /* 0x000fe200078e4805 */
[----:B------:R-:W-:Y:S06]  /*0b80*/  BRA `(.L_x_17) ;  /* 0x00000000000c7947 */ /* 0x000fec0003800000 */
.L_x_10:
[----:B------:R-:W0:Y:S01]  /*0b90*/  MUFU.RSQ R8, -QNAN ;  /* 0xffc0000000087908 */ /* 0x000e220000001400 */
[----:B------:R-:W-:Y:S05]  /*0ba0*/  BRA `(.L_x_17) ;  /* 0x0000000000047947 */ /* 0x000fea0003800000 */
.L_x_9:
[----:B------:R-:W-:-:S07]  /*0bb0*/  FADD.FTZ R8, R0, 4 ;  /* 0x4080000000087421 */ /* 0x000fce0000010000 */
.L_x_17:
[----:B------:R-:W-:Y:S05]  /*0bc0*/  BSYNC.RECONVERGENT B0 ;  /* 0x0000000000007941 */ /* 0x000fea0003800200 */
.L_x_6:
[----:B------:R-:W-:-:S04]  /*0bd0*/  HFMA2 R5, -RZ, RZ, 0, 0 ;  /* 0x00000000ff057431 */ /* 0x000fc800000001ff */
[----:B0-----:R-:W-:Y:S05]  /*0be0*/  RET.REL.NODEC R4 `(_Z15integrateSimplePf) ;  /* 0xfffffff404047950 */ /* 0x001fea0003c3ffff */
.L_x_18:
[----:B------:R-:W-:-:S00]  /*0bf0*/  BRA `(.L_x_18) ;  /* 0xfffffffc00fc7947 */ /* 0x000fc0000383ffff */
[----:B------:R-:W-:-:S00]  /*0c00*/  NOP ;  /* 0x0000000000007918 */ /* 0x000fc00000000000 */
[----:B------:R-:W-:-:S00]  /*0c10*/  NOP ;  /* 0x0000000000007918 */ /* 0x000fc00000000000 */
[----:B------:R-:W-:-:S00]  /*0c20*/  NOP ;  /* 0x0000000000007918 */ /* 0x000fc00000000000 */
[----:B------:R-:W-:-:S00]  /*0c30*/  NOP ;  /* 0x0000000000007918 */ /* 0x000fc00000000000 */
[----:B------:R-:W-:-:S00]  /*0c40*/  NOP ;  /* 0x0000000000007918 */ /* 0x000fc00000000000 */
[----:B------:R-:W-:-:S00]  /*0c50*/  NOP ;  /* 0x0000000000007918 */ /* 0x000fc00000000000 */
[----:B------:R-:W-:-:S00]  /*0c60*/  NOP ;  /* 0x0000000000007918 */ /* 0x000fc00000000000 */
[----:B------:R-:W-:-:S00]  /*0c70*/  NOP ;  /* 0x0000000000007918 */ /* 0x000fc00000000000 */
.L_x_19:


//--------------------- .nv.shared._Z15integrateSimplePf --------------------------
	.section	.nv.shared._Z15integrateSimplePf,"aw",@nobits
	.sectionflags	@""
	.align	4
.nv.shared._Z15integrateSimplePf:
	.zero		5120


//--------------------- .nv.shared.reserved.0     --------------------------
	.section	.nv.shared.reserved.0,"aw",@nobits
	.weak		__nv_reservedSMEM_offset_0_alias
	.size		__nv_reservedSMEM_offset_0_alias, 0, 64
	.other		__nv_reservedSMEM_offset_0_alias,@"STO_CUDA_RESERVED_SHARED STV_DEFAULT"
__nv_reservedSMEM_offset_0_alias:
	.zero		0
	.zero		64


//--------------------- .nv.constant0._Z15integrateSimplePf --------------------------
	.section	.nv.constant0._Z15integrateSimplePf,"a",@progbits
	.sectionflags	@""
	.align	4
.nv.constant0._Z15integrateSimplePf:
	.zero		904


//--------------------- SYMBOLS --------------------------

	.type		.nv.reservedSmem.offset0,@object
	.size		.nv.reservedSmem.offset0,0x4
	.type		.nv.reservedSmem.cap,@object
	.size		.nv.reservedSmem.cap,0x4
